	.headerflags	@"EF_CUDA_TEXMODE_UNIFIED EF_CUDA_64BIT_ADDRESS EF_CUDA_SM89 EF_CUDA_VIRTUAL_SM(EF_CUDA_SM89)"
	.elftype	@"ET_EXEC"


//--------------------- .nv.info                  --------------------------
	.section	.nv.info,"",@"SHT_CUDA_INFO"
	.align	4


	//----- nvinfo : EIATTR_REGCOUNT
	.align		4
        /*0000*/ 	.byte	0x04, 0x2f
        /*0002*/ 	.short	(.L_1 - .L_0)
	.align		4
.L_0:
        /*0004*/ 	.word	index@(triton__0d1d2d3d4de5de)
        /*0008*/ 	.word	0x00000027


	//----- nvinfo : EIATTR_MAX_STACK_SIZE
	.align		4
.L_1:
        /*000c*/ 	.byte	0x04, 0x23
        /*000e*/ 	.short	(.L_3 - .L_2)
	.align		4
.L_2:
        /*0010*/ 	.word	index@(triton__0d1d2d3d4de5de)
        /*0014*/ 	.word	0x00000000


	//----- nvinfo : EIATTR_MIN_STACK_SIZE
	.align		4
.L_3:
        /*0018*/ 	.byte	0x04, 0x12
        /*001a*/ 	.short	(.L_5 - .L_4)
	.align		4
.L_4:
        /*001c*/ 	.word	index@(triton__0d1d2d3d4de5de)
        /*0020*/ 	.word	0x00000000


	//----- nvinfo : EIATTR_FRAME_SIZE
	.align		4
.L_5:
        /*0024*/ 	.byte	0x04, 0x11
        /*0026*/ 	.short	(.L_7 - .L_6)
	.align		4
.L_6:
        /*0028*/ 	.word	index@(triton__0d1d2d3d4de5de)
        /*002c*/ 	.word	0x00000000
.L_7:


//--------------------- .nv.info.triton__0d1d2d3d4de5de --------------------------
	.section	.nv.info.triton__0d1d2d3d4de5de,"",@"SHT_CUDA_INFO"
	.align	4


	//----- nvinfo : EIATTR_CUDA_API_VERSION
	.align		4
        /*0000*/ 	.byte	0x04, 0x37
        /*0002*/ 	.short	(.L_9 - .L_8)
.L_8:
        /*0004*/ 	.word	0x0000007b


	//----- nvinfo : EIATTR_PARAM_CBANK
	.align		4
.L_9:
        /*0008*/ 	.byte	0x04, 0x0a
        /*000a*/ 	.short	(.L_11 - .L_10)
	.align		4
.L_10:
        /*000c*/ 	.word	index@(.nv.constant0.triton__0d1d2d3d4de5de)
        /*0010*/ 	.short	0x0160
        /*0012*/ 	.short	0x0028


	//----- nvinfo : EIATTR_CBANK_PARAM_SIZE
	.align		4
.L_11:
        /*0014*/ 	.byte	0x03, 0x19
        /*0016*/ 	.short	0x0028


	//----- nvinfo : EIATTR_KPARAM_INFO
	.align		4
        /*0018*/ 	.byte	0x04, 0x17
        /*001a*/ 	.short	(.L_13 - .L_12)
.L_12:
        /*001c*/ 	.word	0x00000000
        /*0020*/ 	.short	0x0005
        /*0022*/ 	.short	0x0024
        /*0024*/ 	.byte	0x00, 0xf0, 0x11, 0x00


	//----- nvinfo : EIATTR_KPARAM_INFO
	.align		4
.L_13:
        /*0028*/ 	.byte	0x04, 0x17
        /*002a*/ 	.short	(.L_15 - .L_14)
.L_14:
        /*002c*/ 	.word	0x00000000
        /*0030*/ 	.short	0x0004
        /*0032*/ 	.short	0x0020
        /*0034*/ 	.byte	0x00, 0xf0, 0x11, 0x00


	//----- nvinfo : EIATTR_KPARAM_INFO
	.align		4
.L_15:
        /*0038*/ 	.byte	0x04, 0x17
        /*003a*/ 	.short	(.L_17 - .L_16)
.L_16:
        /*003c*/ 	.word	0x00000000
        /*0040*/ 	.short	0x0003
        /*0042*/ 	.short	0x0018
        /*0044*/ 	.byte	0x00, 0xf0, 0x21, 0x00


	//----- nvinfo : EIATTR_KPARAM_INFO
	.align		4
.L_17:
        /*0048*/ 	.byte	0x04, 0x17
        /*004a*/ 	.short	(.L_19 - .L_18)
.L_18:
        /*004c*/ 	.word	0x00000000
        /*0050*/ 	.short	0x0002
        /*0052*/ 	.short	0x0010
        /*0054*/ 	.byte	0x00, 0xf0, 0x21, 0x00


	//----- nvinfo : EIATTR_KPARAM_INFO
	.align		4
.L_19:
        /*0058*/ 	.byte	0x04, 0x17
        /*005a*/ 	.short	(.L_21 - .L_20)
.L_20:
        /*005c*/ 	.word	0x00000000
        /*0060*/ 	.short	0x0001
        /*0062*/ 	.short	0x0008
        /*0064*/ 	.byte	0x00, 0xf0, 0x21, 0x00


	//----- nvinfo : EIATTR_KPARAM_INFO
	.align		4
.L_21:
        /*0068*/ 	.byte	0x04, 0x17
        /*006a*/ 	.short	(.L_23 - .L_22)
.L_22:
        /*006c*/ 	.word	0x00000000
        /*0070*/ 	.short	0x0000
        /*0072*/ 	.short	0x0000
        /*0074*/ 	.byte	0x00, 0xf0, 0x21, 0x00


	//----- nvinfo : EIATTR_MAXREG_COUNT
	.align		4
.L_23:
        /*0078*/ 	.byte	0x03, 0x1b
        /*007a*/ 	.short	0x00ff


	//----- nvinfo : EIATTR_EXIT_INSTR_OFFSETS
	.align		4
        /*007c*/ 	.byte	0x04, 0x1c
        /*007e*/ 	.short	(.L_25 - .L_24)


	//   ....[0]....
.L_24:
        /*0080*/ 	.word	0x000009a0


	//   ....[1]....
        /*0084*/ 	.word	0x000009f0


	//----- nvinfo : EIATTR_MAX_THREADS
	.align		4
.L_25:
        /*0088*/ 	.byte	0x04, 0x05
        /*008a*/ 	.short	(.L_27 - .L_26)
.L_26:
        /*008c*/ 	.word	0x00000080
        /*0090*/ 	.word	0x00000001
        /*0094*/ 	.word	0x00000001
.L_27:


//--------------------- .nv.rel.action            --------------------------
	.section	.nv.rel.action,"",@"SHT_CUDA_RELOCINFO"
	.align	8
	.sectionentsize	8
        /*0000*/ 	.byte	0x73, 0x00, 0x00, 0x00, 0x00, 0x00, 0x00, 0x00, 0x00, 0x00, 0x00, 0x11, 0x25, 0x00, 0x05, 0x36


//--------------------- .nv.constant0.triton__0d1d2d3d4de5de --------------------------
	.section	.nv.constant0.triton__0d1d2d3d4de5de,"a",@progbits
	.align	4
.nv.constant0.triton__0d1d2d3d4de5de:
	.zero		392


//--------------------- .text.triton__0d1d2d3d4de5de --------------------------
	.section	.text.triton__0d1d2d3d4de5de,"ax",@progbits
	.sectionflags	@"SHF_BARRIERS=1"
	.sectioninfo	@"SHI_REGISTERS=39"
	.align	128
        .global         triton__0d1d2d3d4de5de
        .type           triton__0d1d2d3d4de5de,@function
        .size           triton__0d1d2d3d4de5de,(.L_x_1 - triton__0d1d2d3d4de5de)
        .other          triton__0d1d2d3d4de5de,@"STO_CUDA_ENTRY STV_DEFAULT"
triton__0d1d2d3d4de5de:
.text.triton__0d1d2d3d4de5de:
[----:B------:R-:W-:-:S02]  /*0000*/  IMAD.MOV.U32 R1, RZ, RZ, c[0x0][0x28] ;  /* 0x00000a00ff017624 */ /* 0x000fc400078e00ff */
[----:B------:R-:W0:Y:S01]  /*0010*/  S2R R4, SR_CTAID.Y ;  /* 0x0000000000047919 */ /* 0x000e220000002600 */
[----:B------:R-:W-:Y:S01]  /*0020*/  IMAD.MOV.U32 R9, RZ, RZ, 0x2 ;  /* 0x00000002ff097424 */ /* 0x000fe200078e00ff */
[----:B------:R-:W-:Y:S01]  /*0030*/  PRMT R12, RZ, 0x7610, R12 ;  /* 0x00007610ff0c7816 */ /* 0x000fe2000000000c */
[----:B------:R-:W-:Y:S01]  /*0040*/  ULDC.64 UR4, c[0x0][0x118] ;  /* 0x0000460000047ab9 */ /* 0x000fe20000000a00 */
[----:B------:R-:W1:Y:S01]  /*0050*/  S2R R3, SR_TID.X ;  /* 0x0000000000037919 */ /* 0x000e620000002100 */
[----:B------:R-:W-:-:S03]  /*0060*/  PRMT R11, RZ, 0x7610, R11 ;  /* 0x00007610ff0b7816 */ /* 0x000fc6000000000b */
[----:B------:R-:W2:Y:S01]  /*0070*/  S2R R6, SR_CTAID.X ;  /* 0x0000000000067919 */ /* 0x000ea20000002500 */
[----:B0-----:R-:W-:Y:S02]  /*0080*/  SHF.R.S32.HI R2, RZ, 0x1f, R4 ;  /* 0x0000001fff027819 */ /* 0x001fe40000011404 */
[----:B------:R-:W-:Y:S02]  /*0090*/  ISETP.GE.AND P0, PT, R4, 0x10, PT ;  /* 0x000000100400780c */ /* 0x000fe40003f06270 */
[----:B-1----:R-:W-:Y:S02]  /*00a0*/  LOP3.LUT R3, R3, 0x7f, RZ, 0xc0, !PT ;  /* 0x0000007f03037812 */ /* 0x002fe400078ec0ff */
[----:B------:R-:W-:Y:S01]  /*00b0*/  LEA.HI R2, R2, R4, RZ, 0x2 ;  /* 0x0000000402027211 */ /* 0x000fe200078f10ff */
[----:B--2---:R-:W-:-:S03]  /*00c0*/  IMAD.SHL.U32 R0, R6, 0x100, RZ ;  /* 0x0000010006007824 */ /* 0x004fc600078e00ff */
[----:B------:R-:W-:Y:S01]  /*00d0*/  SHF.R.S32.HI R8, RZ, 0x2, R2 ;  /* 0x00000002ff087819 */ /* 0x000fe20000011402 */
[----:B------:R-:W-:Y:S01]  /*00e0*/  IMAD R13, R3, 0x2, R0 ;  /* 0x00000002030d7824 */ /* 0x000fe200078e0200 */
[----:B------:R-:W-:-:S03]  /*00f0*/  LOP3.LUT R5, R2, 0xfffffffc, RZ, 0xc0, !PT ;  /* 0xfffffffc02057812 */ /* 0x000fc600078ec0ff */
[----:B------:R-:W-:Y:S01]  /*0100*/  IMAD R30, R8, 0x200, R13 ;  /* 0x00000200081e7824 */ /* 0x000fe200078e020d */
[----:B------:R-:W-:Y:S02]  /*0110*/  IADD3 R5, -R5, R4, RZ ;  /* 0x0000000405057210 */ /* 0x000fe40007ffe1ff */
[C---:B------:R-:W-:Y:S01]  /*0120*/  ISETP.LT.AND P4, PT, R13.reuse, 0x100, !P0 ;  /* 0x000001000d00780c */ /* 0x040fe20004781270 */
[----:B------:R-:W-:Y:S01]  /*0130*/  IMAD.SHL.U32 R30, R30, 0x4, RZ ;  /* 0x000000041e1e7824 */ /* 0x000fe200078e00ff */
[----:B------:R-:W-:Y:S02]  /*0140*/  LOP3.LUT R0, R13, 0xffffff80, RZ, 0xc0, !PT ;  /* 0xffffff800d007812 */ /* 0x000fe400078ec0ff */
[C---:B------:R-:W-:Y:S01]  /*0150*/  IADD3 R31, R5.reuse, 0x200, RZ ;  /* 0x00000200051f7810 */ /* 0x040fe20007ffe0ff */
[C---:B------:R-:W-:Y:S01]  /*0160*/  IMAD.IADD R14, R5.reuse, 0x1, R30 ;  /* 0x00000001050e7824 */ /* 0x040fe200078e021e */
[----:B------:R-:W-:Y:S02]  /*0170*/  ISETP.EQ.AND P3, PT, R0, 0x80, !P0 ;  /* 0x000000800000780c */ /* 0x000fe40004762270 */
[----:B------:R-:W-:Y:S01]  /*0180*/  IADD3 R19, R5, -0x200, RZ ;  /* 0xfffffe0005137810 */ /* 0x000fe20007ffe0ff */
[----:B------:R-:W-:Y:S01]  /*0190*/  IMAD.WIDE R14, R14, R9, c[0x0][0x160] ;  /* 0x000058000e0e7625 */ /* 0x000fe200078e0209 */
[----:B------:R-:W-:-:S02]  /*01a0*/  IADD3 R10, R30, 0x4, RZ ;  /* 0x000000041e0a7810 */ /* 0x000fc40007ffe0ff */
[----:B------:R-:W-:Y:S01]  /*01b0*/  ISETP.GE.AND P1, PT, R13, 0x80, PT ;  /* 0x000000800d00780c */ /* 0x000fe20003f26270 */
[----:B------:R-:W-:Y:S01]  /*01c0*/  IMAD.IADD R26, R30, 0x1, R31 ;  /* 0x000000011e1a7824 */ /* 0x000fe200078e021f */
[----:B------:R0:W2:Y:S01]  /*01d0*/  @P4 LDG.E.EL.U16 R12, [R14.64] ;  /* 0x000000040e0c4981 */ /* 0x0000a2000c2e1500 */
[----:B------:R-:W-:Y:S01]  /*01e0*/  PRMT R0, RZ, 0x7610, R0 ;  /* 0x00007610ff007816 */ /* 0x000fe20000000000 */
[C---:B------:R-:W-:Y:S01]  /*01f0*/  IMAD R33, R5.reuse, 0x100, R13 ;  /* 0x0000010005217824 */ /* 0x040fe200078e020d */
[----:B------:R-:W-:Y:S01]  /*0200*/  ISETP.LT.AND P2, PT, R4, 0x10, !P1 ;  /* 0x000000100400780c */ /* 0x000fe20004f41270 */
[--C-:B------:R-:W-:Y:S01]  /*0210*/  IMAD.IADD R22, R10, 0x1, R19.reuse ;  /* 0x000000010a167824 */ /* 0x100fe200078e0213 */
[----:B------:R-:W-:Y:S01]  /*0220*/  PRMT R2, RZ, 0x7610, R2 ;  /* 0x00007610ff027816 */ /* 0x000fe20000000002 */
[-C--:B------:R-:W-:Y:S01]  /*0230*/  IMAD.WIDE R26, R26, R9.reuse, c[0x0][0x160] ;  /* 0x000058001a1a7625 */ /* 0x080fe200078e0209 */
[----:B------:R-:W-:Y:S02]  /*0240*/  PRMT R28, RZ, 0x7610, R28 ;  /* 0x00007610ff1c7816 */ /* 0x000fe4000000001c */
[----:B------:R-:W-:Y:S01]  /*0250*/  IADD3 R7, R5, 0x400, RZ ;  /* 0x0000040005077810 */ /* 0x000fe20007ffe0ff */
[----:B0-----:R-:W-:Y:S01]  /*0260*/  IMAD.IADD R14, R30, 0x1, R19 ;  /* 0x000000011e0e7824 */ /* 0x001fe200078e0213 */
[----:B------:R-:W-:Y:S01]  /*0270*/  MOV R4, 0x4 ;  /* 0x0000000400047802 */ /* 0x000fe20000000f00 */
[-C--:B------:R-:W-:Y:S01]  /*0280*/  IMAD.WIDE R22, R22, R9.reuse, c[0x0][0x160] ;  /* 0x0000580016167625 */ /* 0x080fe200078e0209 */
[----:B------:R-:W-:Y:S01]  /*0290*/  IADD3 R25, R33, -0x80, RZ ;  /* 0xffffff8021197810 */ /* 0x000fe20007ffe0ff */
[----:B------:R0:W3:Y:S02]  /*02a0*/  @P3 LDG.E.EL.U16 R0, [R26.64] ;  /* 0x000000041a003981 */ /* 0x0000e4000c2e1500 */
[----:B------:R-:W-:Y:S01]  /*02b0*/  IMAD.WIDE R14, R14, R9, c[0x0][0x160] ;  /* 0x000058000e0e7625 */ /* 0x000fe200078e0209 */
[----:B------:R-:W-:Y:S01]  /*02c0*/  PRMT R29, RZ, 0x7610, R29 ;  /* 0x00007610ff1d7816 */ /* 0x000fe2000000001d */
[----:B------:R-:W-:Y:S01]  /*02d0*/  CS2R R18, SRZ ;  /* 0x0000000000127805 */ /* 0x000fe2000001ff00 */
[----:B------:R1:W4:Y:S01]  /*02e0*/  @P3 LDG.E.EL.U16 R28, [R22.64] ;  /* 0x00000004161c3981 */ /* 0x000322000c2e1500 */
[----:B------:R-:W-:-:S03]  /*02f0*/  IMAD.WIDE R24, R25, R4, c[0x0][0x170] ;  /* 0x00005c0019187625 */ /* 0x000fc600078e0204 */
[----:B------:R5:W2:Y:S01]  /*0300*/  @P3 LDG.E.EL.U16 R2, [R14.64] ;  /* 0x000000040e023981 */ /* 0x000aa2000c2e1500 */
[----:B------:R-:W-:Y:S01]  /*0310*/  IMAD.IADD R16, R30, 0x1, R7 ;  /* 0x000000011e107824 */ /* 0x000fe200078e0207 */
[----:B------:R-:W-:Y:S02]  /*0320*/  IADD3 R20, R5, R10, RZ ;  /* 0x0000000a05147210 */ /* 0x000fe40007ffe0ff */
[----:B------:R0:W2:Y:S01]  /*0330*/  @P2 LDG.E.EL.U16 R29, [R26.64] ;  /* 0x000000041a1d2981 */ /* 0x0000a2000c2e1500 */
[----:B------:R-:W-:Y:S01]  /*0340*/  IMAD.WIDE R16, R16, R9, c[0x0][0x160] ;  /* 0x0000580010107625 */ /* 0x000fe200078e0209 */
[C---:B------:R-:W-:Y:S02]  /*0350*/  IADD3 R35, R33.reuse, 0x80, RZ ;  /* 0x0000008021237810 */ /* 0x040fe40007ffe0ff */
[----:B------:R5:W2:Y:S01]  /*0360*/  @P3 LDG.E.EL.64 R18, [R24.64] ;  /* 0x0000000418123981 */ /* 0x000aa2000c2e1b00 */
[----:B-1----:R-:W-:Y:S01]  /*0370*/  IMAD.WIDE R22, R33, R4, c[0x0][0x168] ;  /* 0x00005a0021167625 */ /* 0x002fe200078e0204 */
[----:B------:R-:W-:-:S02]  /*0380*/  IADD3 R33, R5, 0x600, RZ ;  /* 0x0000060005217810 */ /* 0x000fc40007ffe0ff */
[----:B------:R-:W-:Y:S01]  /*0390*/  PRMT R32, RZ, 0x7610, R32 ;  /* 0x00007610ff207816 */ /* 0x000fe20000000020 */
[----:B------:R1:W2:Y:S01]  /*03a0*/  @P4 LDG.E.EL.U16 R11, [R16.64] ;  /* 0x00000004100b4981 */ /* 0x0002a2000c2e1500 */
[--C-:B0-----:R-:W-:Y:S01]  /*03b0*/  IMAD.IADD R26, R10, 0x1, R31.reuse ;  /* 0x000000010a1a7824 */ /* 0x101fe200078e021f */
[----:B------:R-:W-:Y:S01]  /*03c0*/  PRMT R31, RZ, 0x7610, R31 ;  /* 0x00007610ff1f7816 */ /* 0x000fe2000000001f */
[----:B------:R-:W-:-:S04]  /*03d0*/  IMAD.WIDE R20, R20, R9, c[0x0][0x160] ;  /* 0x0000580014147625 */ /* 0x000fc800078e0209 */
[-C--:B------:R-:W-:Y:S01]  /*03e0*/  IMAD.WIDE R26, R26, R9.reuse, c[0x0][0x160] ;  /* 0x000058001a1a7625 */ /* 0x080fe200078e0209 */
[----:B------:R0:W2:Y:S01]  /*03f0*/  @P4 LDG.E.EL.U16 R32, [R20.64] ;  /* 0x0000000414204981 */ /* 0x0000a2000c2e1500 */
[----:B-1----:R-:W-:Y:S02]  /*0400*/  CS2R R16, SRZ ;  /* 0x0000000000107805 */ /* 0x002fe4000001ff00 */
[--C-:B------:R-:W-:Y:S01]  /*0410*/  IMAD.IADD R30, R30, 0x1, R33.reuse ;  /* 0x000000011e1e7824 */ /* 0x100fe200078e0221 */
[----:B------:R-:W2:Y:S01]  /*0420*/  @P3 LDG.E.EL.U16 R31, [R26.64] ;  /* 0x000000041a1f3981 */ /* 0x000ea2000c2e1500 */
[--C-:B------:R-:W-:Y:S01]  /*0430*/  IMAD.IADD R36, R10, 0x1, R33.reuse ;  /* 0x000000010a247824 */ /* 0x100fe200078e0221 */
[----:B------:R-:W-:Y:S01]  /*0440*/  PRMT R33, RZ, 0x7610, R33 ;  /* 0x00007610ff217816 */ /* 0x000fe20000000021 */
[----:B-----5:R-:W-:Y:S01]  /*0450*/  CS2R R14, SRZ ;  /* 0x00000000000e7805 */ /* 0x020fe2000001ff00 */
[----:B------:R1:W5:Y:S01]  /*0460*/  @P4 LDG.E.EL.64 R16, [R22.64] ;  /* 0x0000000416104981 */ /* 0x000362000c2e1b00 */
[----:B------:R-:W-:Y:S01]  /*0470*/  PRMT R34, RZ, 0x7610, R34 ;  /* 0x00007610ff227816 */ /* 0x000fe20000000022 */
[----:B0-----:R-:W-:Y:S01]  /*0480*/  IMAD.WIDE R20, R30, R9, c[0x0][0x160] ;  /* 0x000058001e147625 */ /* 0x001fe200078e0209 */
[----:B------:R-:W-:-:S03]  /*0490*/  PRMT R30, RZ, 0x7610, R30 ;  /* 0x00007610ff1e7816 */ /* 0x000fc6000000001e */
[----:B------:R-:W-:Y:S01]  /*04a0*/  IMAD.WIDE R24, R35, R4, c[0x0][0x170] ;  /* 0x00005c0023187625 */ /* 0x000fe200078e0204 */
[----:B------:R0:W5:Y:S03]  /*04b0*/  @P2 LDG.E.EL.U16 R33, [R20.64] ;  /* 0x0000000414212981 */ /* 0x000166000c2e1500 */
[----:B-1----:R-:W-:Y:S01]  /*04c0*/  IMAD.WIDE R22, R36, R9, c[0x0][0x160] ;  /* 0x0000580024167625 */ /* 0x002fe200078e0209 */
[----:B------:R-:W5:Y:S04]  /*04d0*/  @P2 LDG.E.EL.U16 R34, [R26.64] ;  /* 0x000000041a222981 */ /* 0x000f68000c2e1500 */
[----:B------:R-:W5:Y:S04]  /*04e0*/  @P2 LDG.E.EL.U16 R30, [R22.64] ;  /* 0x00000004161e2981 */ /* 0x000f68000c2e1500 */
[----:B------:R1:W5:Y:S02]  /*04f0*/  @P2 LDG.E.EL.64 R14, [R24.64] ;  /* 0x00000004180e2981 */ /* 0x000364000c2e1b00 */
[----:B-1----:R-:W-:Y:S01]  /*0500*/  IMAD.IADD R24, R10, 0x1, R7 ;  /* 0x000000010a187824 */ /* 0x002fe200078e0207 */
[----:B------:R-:W-:-:S03]  /*0510*/  PRMT R10, RZ, 0x7610, R10 ;  /* 0x00007610ff0a7816 */ /* 0x000fc6000000000a */
[----:B------:R-:W-:-:S05]  /*0520*/  IMAD.WIDE R24, R24, R9, c[0x0][0x160] ;  /* 0x0000580018187625 */ /* 0x000fca00078e0209 */
[----:B------:R-:W5:Y:S01]  /*0530*/  @P4 LDG.E.EL.U16 R10, [R24.64] ;  /* 0x00000004180a4981 */ /* 0x000f62000c2e1500 */
[----:B------:R-:W-:Y:S02]  /*0540*/  ISETP.GT.AND P4, PT, R13, 0x7f, PT ;  /* 0x0000007f0d00780c */ /* 0x000fe40003f84270 */
[----:B------:R-:W-:Y:S02]  /*0550*/  PRMT R6, R3, 0x6540, R6 ;  /* 0x0000654003067816 */ /* 0x000fe40000000006 */
[----:B------:R-:W-:Y:S02]  /*0560*/  LEA R5, R8, R5, 0xa ;  /* 0x0000000508057211 */ /* 0x000fe400078e50ff */
[----:B---3--:R-:W-:Y:S02]  /*0570*/  SEL R9, R0, RZ, P3 ;  /* 0x000000ff00097207 */ /* 0x008fe40001800000 */
[----:B----4-:R-:W-:Y:S02]  /*0580*/  SEL R28, R28, RZ, P3 ;  /* 0x000000ff1c1c7207 */ /* 0x010fe40001800000 */
[----:B--2---:R-:W-:Y:S01]  /*0590*/  SEL R2, R2, RZ, P3 ;  /* 0x000000ff02027207 */ /* 0x004fe20001800000 */
[----:B------:R-:W-:-:S03]  /*05a0*/  IMAD.U32 R9, R9, 0x10000, RZ ;  /* 0x0001000009097824 */ /* 0x000fc600078e00ff */
[----:B------:R-:W-:Y:S01]  /*05b0*/  SHF.L.U32 R0, R2, 0x10, RZ ;  /* 0x0000001002007819 */ /* 0x000fe200000006ff */
[----:B------:R-:W-:Y:S01]  /*05c0*/  IMAD.U32 R2, R28, 0x10000, RZ ;  /* 0x000100001c027824 */ /* 0x000fe200078e00ff */
[----:B------:R-:W-:Y:S02]  /*05d0*/  SEL R7, R18, RZ, P3 ;  /* 0x000000ff12077207 */ /* 0x000fe40001800000 */
[----:B------:R-:W-:Y:S02]  /*05e0*/  LOP3.LUT R0, R0, 0x80000000, RZ, 0x3c, !PT ;  /* 0x8000000000007812 */ /* 0x000fe400078e3cff */
[----:B------:R-:W-:Y:S02]  /*05f0*/  LOP3.LUT R18, R9, 0x80000000, RZ, 0x3c, !PT ;  /* 0x8000000009127812 */ /* 0x000fe400078e3cff */
[----:B------:R-:W-:Y:S01]  /*0600*/  SEL R19, R19, RZ, P3 ;  /* 0x000000ff13137207 */ /* 0x000fe20001800000 */
[----:B------:R-:W-:Y:S01]  /*0610*/  FFMA R0, R0, R7, RZ ;  /* 0x0000000700007223 */ /* 0x000fe200000000ff */
[----:B------:R-:W-:Y:S01]  /*0620*/  LOP3.LUT R2, R2, 0x80000000, RZ, 0x3c, !PT ;  /* 0x8000000002027812 */ /* 0x000fe200078e3cff */
[----:B------:R-:W-:Y:S01]  /*0630*/  FFMA R18, R7, R18, RZ ;  /* 0x0000001207127223 */ /* 0x000fe200000000ff */
[----:B------:R-:W-:Y:S01]  /*0640*/  IMAD.U32 R12, R12, 0x10000, RZ ;  /* 0x000100000c0c7824 */ /* 0x000fe200078e00ff */
[----:B0-----:R-:W-:-:S02]  /*0650*/  SHF.L.U32 R20, R11, 0x10, RZ ;  /* 0x000000100b147819 */ /* 0x001fc400000006ff */
[----:B------:R-:W-:Y:S01]  /*0660*/  FFMA R2, R2, R19, RZ ;  /* 0x0000001302027223 */ /* 0x000fe200000000ff */
[----:B------:R-:W-:Y:S02]  /*0670*/  FSEL R7, R0, RZ, P4 ;  /* 0x000000ff00077208 */ /* 0x000fe40002000000 */
[----:B------:R-:W-:Y:S02]  /*0680*/  SEL R31, R31, RZ, P3 ;  /* 0x000000ff1f1f7207 */ /* 0x000fe40001800000 */
[----:B------:R-:W-:Y:S02]  /*0690*/  FSEL R9, R18, RZ, P4 ;  /* 0x000000ff12097208 */ /* 0x000fe40002000000 */
[----:B------:R-:W-:Y:S01]  /*06a0*/  FSEL R0, R2, RZ, P4 ;  /* 0x000000ff02007208 */ /* 0x000fe20002000000 */
[----:B------:R-:W-:Y:S01]  /*06b0*/  IMAD.U32 R31, R31, 0x10000, RZ ;  /* 0x000100001f1f7824 */ /* 0x000fe200078e00ff */
[-C--:B-----5:R-:W-:Y:S01]  /*06c0*/  FFMA R2, R12, R16.reuse, R7 ;  /* 0x000000100c027223 */ /* 0x0a0fe20000000007 */
[----:B------:R-:W-:Y:S01]  /*06d0*/  FFMA R16, R20, R16, R9 ;  /* 0x0000001014107223 */ /* 0x000fe20000000009 */
[----:B------:R-:W-:-:S02]  /*06e0*/  SEL R29, R29, RZ, P2 ;  /* 0x000000ff1d1d7207 */ /* 0x000fc40001000000 */
[----:B------:R-:W-:Y:S02]  /*06f0*/  LOP3.LUT R12, R31, 0x80000000, RZ, 0x3c, !PT ;  /* 0x800000001f0c7812 */ /* 0x000fe400078e3cff */
[----:B------:R-:W-:Y:S02]  /*0700*/  SEL R9, R33, RZ, P2 ;  /* 0x000000ff21097207 */ /* 0x000fe40001000000 */
[----:B------:R-:W-:Y:S01]  /*0710*/  SEL R34, R34, RZ, P2 ;  /* 0x000000ff22227207 */ /* 0x000fe20001000000 */
[----:B------:R-:W-:Y:S01]  /*0720*/  IMAD.U32 R11, R32, 0x10000, RZ ;  /* 0x00010000200b7824 */ /* 0x000fe200078e00ff */
[----:B------:R-:W-:Y:S01]  /*0730*/  SEL R30, R30, RZ, P2 ;  /* 0x000000ff1e1e7207 */ /* 0x000fe20001000000 */
[----:B------:R-:W-:Y:S01]  /*0740*/  IMAD.U32 R7, R29, 0x10000, RZ ;  /* 0x000100001d077824 */ /* 0x000fe200078e00ff */
[----:B------:R-:W-:Y:S02]  /*0750*/  SHF.L.U32 R9, R9, 0x10, RZ ;  /* 0x0000001009097819 */ /* 0x000fe400000006ff */
[----:B------:R-:W-:Y:S01]  /*0760*/  SEL R14, R14, RZ, P2 ;  /* 0x000000ff0e0e7207 */ /* 0x000fe20001000000 */
[----:B------:R-:W-:Y:S01]  /*0770*/  IMAD.U32 R34, R34, 0x10000, RZ ;  /* 0x0001000022227824 */ /* 0x000fe200078e00ff */
[----:B------:R-:W-:Y:S01]  /*0780*/  SEL R15, R15, RZ, P2 ;  /* 0x000000ff0f0f7207 */ /* 0x000fe20001000000 */
[----:B------:R-:W-:Y:S01]  /*0790*/  IMAD.U32 R30, R30, 0x10000, RZ ;  /* 0x000100001e1e7824 */ /* 0x000fe200078e00ff */
[----:B------:R-:W-:Y:S01]  /*07a0*/  FFMA R12, R19, R12, RZ ;  /* 0x0000000c130c7223 */ /* 0x000fe200000000ff */
[----:B------:R-:W-:Y:S01]  /*07b0*/  FFMA R0, R11, R17, R0 ;  /* 0x000000110b007223 */ /* 0x000fe20000000000 */
[----:B------:R-:W-:Y:S01]  /*07c0*/  FMUL R7, R7, R14 ;  /* 0x0000000e07077220 */ /* 0x000fe20000400000 */
[----:B------:R-:W-:Y:S01]  /*07d0*/  FMUL R11, R14, R9 ;  /* 0x000000090e0b7220 */ /* 0x000fe20000400000 */
[----:B------:R-:W-:Y:S01]  /*07e0*/  FMUL R9, R34, R15 ;  /* 0x0000000f22097220 */ /* 0x000fe20000400000 */
[----:B------:R-:W-:Y:S01]  /*07f0*/  FMUL R30, R15, R30 ;  /* 0x0000001e0f1e7220 */ /* 0x000fe20000400000 */
[----:B------:R-:W-:-:S02]  /*0800*/  FSEL R12, R12, RZ, P4 ;  /* 0x000000ff0c0c7208 */ /* 0x000fc40002000000 */
[----:B------:R-:W-:Y:S02]  /*0810*/  FSEL R7, R7, RZ, !P1 ;  /* 0x000000ff07077208 */ /* 0x000fe40004800000 */
[----:B------:R-:W-:Y:S02]  /*0820*/  FSEL R11, R11, RZ, !P1 ;  /* 0x000000ff0b0b7208 */ /* 0x000fe40004800000 */
[----:B------:R-:W-:Y:S01]  /*0830*/  FSEL R9, R9, RZ, !P1 ;  /* 0x000000ff09097208 */ /* 0x000fe20004800000 */
[----:B------:R-:W-:Y:S01]  /*0840*/  IMAD.U32 R13, R10, 0x10000, RZ ;  /* 0x000100000a0d7824 */ /* 0x000fe200078e00ff */
[----:B------:R-:W-:-:S03]  /*0850*/  FSEL R30, R30, RZ, !P1 ;  /* 0x000000ff1e1e7208 */ /* 0x000fc60004800000 */
[----:B------:R-:W-:Y:S01]  /*0860*/  FFMA R13, R13, R17, R12 ;  /* 0x000000110d0d7223 */ /* 0x000fe2000000000c */
[----:B------:R-:W-:Y:S01]  /*0870*/  FADD R2, R2, R7 ;  /* 0x0000000702027221 */ /* 0x000fe20000000000 */
[----:B------:R-:W-:Y:S01]  /*0880*/  FADD R11, R16, R11 ;  /* 0x0000000b100b7221 */ /* 0x000fe20000000000 */
[----:B------:R-:W-:Y:S01]  /*0890*/  FADD R0, R0, R9 ;  /* 0x0000000900007221 */ /* 0x000fe20000000000 */
[----:B------:R-:W-:Y:S01]  /*08a0*/  FADD R30, R13, R30 ;  /* 0x0000001e0d1e7221 */ /* 0x000fe20000000000 */
[----:B------:R-:W-:Y:S01]  /*08b0*/  FADD R2, RZ, R2 ;  /* 0x00000002ff027221 */ /* 0x000fe20000000000 */
[----:B------:R-:W-:Y:S01]  /*08c0*/  FADD R11, RZ, R11 ;  /* 0x0000000bff0b7221 */ /* 0x000fe20000000000 */
[----:B------:R-:W-:Y:S01]  /*08d0*/  FADD R7, RZ, R0 ;  /* 0x00000000ff077221 */ /* 0x000fe20000000000 */
[----:B------:R-:W-:Y:S02]  /*08e0*/  FADD R30, RZ, R30 ;  /* 0x0000001eff1e7221 */ /* 0x000fe40000000000 */
[----:B------:R-:W-:-:S02]  /*08f0*/  FADD R10, R2, R11 ;  /* 0x0000000b020a7221 */ /* 0x000fc40000000000 */
[----:B------:R-:W-:-:S05]  /*0900*/  FADD R11, R7, R30 ;  /* 0x0000001e070b7221 */ /* 0x000fca0000000000 */
[----:B------:R-:W-:Y:S04]  /*0910*/  STS.64 [R3.X8], R10 ;  /* 0x0000000a03007388 */ /* 0x000fe80000008a00 */
[----:B------:R-:W-:Y:S06]  /*0920*/  BAR.SYNC 0x0 ;  /* 0x0000000000007b1d */ /* 0x000fec0000000000 */
[----:B------:R-:W0:Y:S01]  /*0930*/  LDS R9, [R3.X4] ;  /* 0x0000000003097984 */ /* 0x000e220000004800 */
[----:B------:R-:W-:-:S02]  /*0940*/  LOP3.LUT R0, R6, 0x80, RZ, 0xfc, !PT ;  /* 0x0000008006007812 */ /* 0x000fc400078efcff */
[----:B------:R-:W-:Y:S02]  /*0950*/  ISETP.LT.AND P1, PT, R6, 0x100, !P0 ;  /* 0x000001000600780c */ /* 0x000fe40004721270 */
[----:B------:R-:W-:Y:S01]  /*0960*/  ISETP.LT.AND P0, PT, R0, 0x100, !P0 ;  /* 0x000001000000780c */ /* 0x000fe20004701270 */
[----:B------:R-:W-:-:S04]  /*0970*/  IMAD R7, R6, 0x4, R5 ;  /* 0x0000000406077824 */ /* 0x000fc800078e0205 */
[----:B------:R-:W-:-:S06]  /*0980*/  IMAD.WIDE R6, R7, R4, c[0x0][0x178] ;  /* 0x00005e0007067625 */ /* 0x000fcc00078e0204 */
[----:B0-----:R0:W-:Y:S02]  /*0990*/  @P1 STG.E [R6.64], R9 ;  /* 0x0000000906001986 */ /* 0x0011e4000c101904 */
[----:B------:R-:W-:Y:S05]  /*09a0*/  @!P0 EXIT ;  /* 0x000000000000894d */ /* 0x000fea0003800000 */
[----:B------:R-:W1:Y:S01]  /*09b0*/  LDS R3, [R3.X4+0x200] ;  /* 0x0002000003037984 */ /* 0x000e620000004800 */
[----:B------:R-:W-:-:S04]  /*09c0*/  IMAD R5, R0, 0x4, R5 ;  /* 0x0000000400057824 */ /* 0x000fc800078e0205 */
[----:B------:R-:W-:-:S05]  /*09d0*/  IMAD.WIDE R4, R5, R4, c[0x0][0x178] ;  /* 0x00005e0005047625 */ /* 0x000fca00078e0204 */
[----:B-1----:R-:W-:Y:S01]  /*09e0*/  STG.E [R4.64], R3 ;  /* 0x0000000304007986 */ /* 0x002fe2000c101904 */
[----:B------:R-:W-:Y:S05]  /*09f0*/  EXIT ;  /* 0x000000000000794d */ /* 0x000fea0003800000 */
.L_x_0:
[----:B------:R-:W-:-:S00]  /*0a00*/  BRA `(.L_x_0) ;  /* 0xfffffff000007947 */ /* 0x000fc0000383ffff */
[----:B------:R-:W-:-:S00]  /*0a10*/  NOP ;  /* 0x0000000000007918 */ /* 0x000fc00000000000 */
        /* <DEDUP_REMOVED lines=14> */
.L_x_1:


//--------------------- .nv.shared.triton__0d1d2d3d4de5de --------------------------
	.section	.nv.shared.triton__0d1d2d3d4de5de,"aw",@nobits
	.align	16
